//
// Generated by NVIDIA NVVM Compiler
//
// Compiler Build ID: CL-36424714
// Cuda compilation tools, release 13.0, V13.0.88
// Based on NVVM 20.0.0
//

.version 9.0
.target sm_100
.address_size 64

	// .globl	_Z15readConstKernelv
.extern .func  (.param .b32 func_retval0) vprintf
(
	.param .b64 vprintf_param_0,
	.param .b64 vprintf_param_1
)
;
.const .align 1 .b8 d_constArray[64000];
.global .align 1 .b8 $str[32] = {84, 104, 114, 101, 97, 100, 32, 37, 100, 58, 32, 99, 111, 110, 115, 116, 65, 114, 114, 97, 121, 91, 37, 100, 93, 32, 61, 32, 37, 117, 10};

.visible .entry _Z15readConstKernelv()
{
	.local .align 8 .b8 	__local_depot0[16];
	.reg .b64 	%SP;
	.reg .b64 	%SPL;
	.reg .pred 	%p<2>;
	.reg .b32 	%r<5>;
	.reg .b64 	%rd<8>;

	mov.u64 	%SPL, __local_depot0;
	cvta.local.u64 	%SP, %SPL;
	mov.u32 	%r1, %tid.x;
	setp.gt.u32 	%p1, %r1, 9;
	@%p1 bra 	$L__BB0_2;
	add.u64 	%rd1, %SP, 0;
	add.u64 	%rd2, %SPL, 0;
	cvt.u64.u32 	%rd3, %r1;
	mov.u64 	%rd4, d_constArray;
	add.s64 	%rd5, %rd4, %rd3;
	ld.const.u8 	%r2, [%rd5];
	st.local.v2.u32 	[%rd2], {%r1, %r1};
	st.local.u32 	[%rd2+8], %r2;
	mov.u64 	%rd6, $str;
	cvta.global.u64 	%rd7, %rd6;
	{ // callseq 0, 0
	.param .b64 param0;
	st.param.b64 	[param0], %rd7;
	.param .b64 param1;
	st.param.b64 	[param1], %rd1;
	.param .b32 retval0;
	call.uni (retval0), 
	vprintf, 
	(
	param0, 
	param1
	);
	ld.param.b32 	%r3, [retval0];
	} // callseq 0
$L__BB0_2:
	ret;

}


// ===== COMPILED SASS (sm_100) =====

	.target	sm_100

	.elftype	@"ET_EXEC"


//--------------------- .note.nv.tkinfo           --------------------------
	.section	.note.nv.tkinfo,"",@"SHT_NOTE"
	.sectionflags	@"SHF_NOTE_NV_TKINFO"
	.tkinfo
        /*0018*/ 	.word	0x00000002
        /*0030*/ 	.string	""
        /*0030*/ 	.string	"ptxas"
        /*0030*/ 	.string	"Cuda compilation tools, release 13.0, V13.0.88"
        /*0030*/ 	.string	"Build cuda_13.0.r13.0/compiler.36424714_0"
        /*0030*/ 	.string	"-arch sm_100 -m 64 "



//--------------------- .note.nv.cuinfo           --------------------------
	.section	.note.nv.cuinfo,"",@"SHT_NOTE"
	.sectionflags	@"SHF_NOTE_NV_CUINFO"
        /*0018*/ 	.short	0x0002
        /*001a*/ 	.short	0x0064
        /*001c*/ 	.short	0x0082
	.zero		2


//--------------------- .nv.info                  --------------------------
	.section	.nv.info,"",@"SHT_CUDA_INFO"
	.align	4


	//----- nvinfo : EIATTR_REGCOUNT
	.align		4
        /*0000*/ 	.byte	0x04, 0x2f
        /*0002*/ 	.short	(.L_3 - .L_2)
	.align		4
.L_2:
        /*0004*/ 	.word	index@(_Z15readConstKernelv)
        /*0008*/ 	.word	0x00000018


	//----- nvinfo : EIATTR_FRAME_SIZE
	.align		4
.L_3:
        /*000c*/ 	.byte	0x04, 0x11
        /*000e*/ 	.short	(.L_5 - .L_4)
	.align		4
.L_4:
        /*0010*/ 	.word	index@(_Z15readConstKernelv)
        /*0014*/ 	.word	0x00000010


	//----- nvinfo : EIATTR_MIN_STACK_SIZE
	.align		4
.L_5:
        /*0018*/ 	.byte	0x04, 0x12
        /*001a*/ 	.short	(.L_7 - .L_6)
	.align		4
.L_6:
        /*001c*/ 	.word	index@(_Z15readConstKernelv)
        /*0020*/ 	.word	0x00000010
.L_7:


//--------------------- .nv.compat                --------------------------
	.section	.nv.compat,"",@"SHT_CUDA_COMPAT_INFO"
	.align	4
        /*0000*/ 	.byte	0x02, 0x09, 0x00, 0x00, 0x02, 0x02, 0x01, 0x00, 0x02, 0x05, 0x05, 0x00, 0x03, 0x07, 0x01, 0x01
        /*0010*/ 	.byte	0x02, 0x03, 0x00, 0x00, 0x02, 0x06, 0x01, 0x00, 0x04, 0x0b, 0x08, 0x00, 0x09, 0x00, 0x00, 0x00
        /*0020*/ 	.byte	0x00, 0x00, 0x00, 0x00


//--------------------- .nv.info._Z15readConstKernelv --------------------------
	.section	.nv.info._Z15readConstKernelv,"",@"SHT_CUDA_INFO"
	.sectionflags	@""
	.align	4


	//----- nvinfo : EIATTR_CUDA_API_VERSION
	.align		4
        /*0000*/ 	.byte	0x04, 0x37
        /*0002*/ 	.short	(.L_9 - .L_8)
.L_8:
        /*0004*/ 	.word	0x00000082


	//----- nvinfo : EIATTR_SPARSE_MMA_MASK
	.align		4
.L_9:
        /*0008*/ 	.byte	0x03, 0x50
        /*000a*/ 	.short	0x0000


	//----- nvinfo : EIATTR_MAXREG_COUNT
	.align		4
        /*000c*/ 	.byte	0x03, 0x1b
        /*000e*/ 	.short	0x00ff


	//----- nvinfo : EIATTR_EXTERNS
	.align		4
        /*0010*/ 	.byte	0x04, 0x0f
        /*0012*/ 	.short	(.L_11 - .L_10)


	//   ....[0]....
	.align		4
.L_10:
        /*0014*/ 	.word	index@(vprintf)


	//----- nvinfo : EIATTR_MERCURY_ISA_VERSION
	.align		4
.L_11:
        /*0018*/ 	.byte	0x03, 0x5f
        /*001a*/ 	.short	0x0101


	//----- nvinfo : EIATTR_VRC_CTA_INIT_COUNT
	.align		4
        /*001c*/ 	.byte	0x02, 0x4a
	.zero		1
	.zero		1


	//----- nvinfo : EIATTR_SYSCALL_OFFSETS
	.align		4
        /*0020*/ 	.byte	0x04, 0x46
        /*0022*/ 	.short	(.L_13 - .L_12)


	//   ....[0]....
.L_12:
        /*0024*/ 	.word	0x00000130


	//----- nvinfo : EIATTR_EXIT_INSTR_OFFSETS
	.align		4
.L_13:
        /*0028*/ 	.byte	0x04, 0x1c
        /*002a*/ 	.short	(.L_15 - .L_14)


	//   ....[0]....
.L_14:
        /*002c*/ 	.word	0x00000080


	//   ....[1]....
        /*0030*/ 	.word	0x00000140


	//----- nvinfo : EIATTR_CRS_STACK_SIZE
	.align		4
.L_15:
        /*0034*/ 	.byte	0x04, 0x1e
        /*0036*/ 	.short	(.L_17 - .L_16)
.L_16:
        /*0038*/ 	.word	0x00000000


	//----- nvinfo : EIATTR_SW_WAR
	.align		4
.L_17:
        /*003c*/ 	.byte	0x04, 0x36
        /*003e*/ 	.short	(.L_19 - .L_18)
.L_18:
        /*0040*/ 	.word	0x00000008
.L_19:


//--------------------- .nv.callgraph             --------------------------
	.section	.nv.callgraph,"",@"SHT_CUDA_CALLGRAPH"
	.align	4
	.sectionentsize	8
	.align		4
        /*0000*/ 	.word	0x00000000
	.align		4
        /*0004*/ 	.word	0xffffffff
	.align		4
        /*0008*/ 	.word	index@(_Z15readConstKernelv)
	.align		4
        /*000c*/ 	.word	index@(vprintf)
	.align		4
        /*0010*/ 	.word	0x00000000
	.align		4
        /*0014*/ 	.word	0xfffffffe
	.align		4
        /*0018*/ 	.word	0x00000000
	.align		4
        /*001c*/ 	.word	0xfffffffd
	.align		4
        /*0020*/ 	.word	0x00000000
	.align		4
        /*0024*/ 	.word	0xfffffffc


//--------------------- .nv.constant4             --------------------------
	.section	.nv.constant4,"a",@progbits
	.align	8
	.align		8
.nv.constant4:
        /*0000*/ 	.dword	vprintf
	.align		8
        /*0008*/ 	.dword	$str


//--------------------- .nv.constant3             --------------------------
	.section	.nv.constant3,"a",@progbits
.nv.constant3:
	.type		d_constArray,@object
	.size		d_constArray,(.L_0 - d_constArray)
d_constArray:
	.zero		64000
.L_0:


//--------------------- .text._Z15readConstKernelv --------------------------
	.section	.text._Z15readConstKernelv,"ax",@progbits
	.align	128
        .global         _Z15readConstKernelv
        .type           _Z15readConstKernelv,@function
        .size           _Z15readConstKernelv,(.L_x_2 - _Z15readConstKernelv)
        .other          _Z15readConstKernelv,@"STO_CUDA_ENTRY STV_DEFAULT"
_Z15readConstKernelv:
.text._Z15readConstKernelv:
[----:B------:R-:W0:Y:S01]  /*0000*/  LDC R1, c[0x0][0x37c] ;  /* 0x0000df00ff017b82 */ /* 0x000e220000000800 */
[----:B------:R-:W1:Y:S01]  /*0010*/  S2R R8, SR_TID.X ;  /* 0x0000000000087919 */ /* 0x000e620000002100 */
[----:B------:R-:W2:Y:S01]  /*0020*/  LDCU UR4, c[0x0][0x2f8] ;  /* 0x00005f00ff0477ac */ /* 0x000ea20008000800 */
[----:B0-----:R-:W-:Y:S01]  /*0030*/  VIADD R1, R1, 0xfffffff0 ;  /* 0xfffffff001017836 */ /* 0x001fe20000000000 */
[----:B------:R-:W0:Y:S04]  /*0040*/  LDCU UR5, c[0x0][0x2fc] ;  /* 0x00005f80ff0577ac */ /* 0x000e280008000800 */
[----:B--2---:R-:W-:-:S05]  /*0050*/  IADD3 R6, P1, PT, R1, UR4, RZ ;  /* 0x0000000401067c10 */ /* 0x004fca000ff3e0ff */
[----:B0-----:R-:W-:Y:S01]  /*0060*/  IMAD.X R7, RZ, RZ, UR5, P1 ;  /* 0x00000005ff077e24 */ /* 0x001fe200088e06ff */
[----:B-1----:R-:W-:-:S13]  /*0070*/  ISETP.GT.U32.AND P0, PT, R8, 0x9, PT ;  /* 0x000000090800780c */ /* 0x002fda0003f04070 */
[----:B------:R-:W-:Y:S05]  /*0080*/  @P0 EXIT ;  /* 0x000000000000094d */ /* 0x000fea0003800000 */
[----:B------:R-:W0:Y:S01]  /*0090*/  LDC.U8 R0, c[0x3][R8] ;  /* 0x00c0000008007b82 */ /* 0x000e220000000000 */
[----:B------:R-:W-:Y:S01]  /*00a0*/  MOV R2, 0x0 ;  /* 0x0000000000027802 */ /* 0x000fe20000000f00 */
[----:B------:R-:W1:Y:S01]  /*00b0*/  LDCU.64 UR4, c[0x4][0x8] ;  /* 0x01000100ff0477ac */ /* 0x000e620008000a00 */
[----:B------:R-:W-:-:S05]  /*00c0*/  MOV R9, R8 ;  /* 0x0000000800097202 */ /* 0x000fca0000000f00 */
[----:B------:R2:W-:Y:S01]  /*00d0*/  STL.64 [R1], R8 ;  /* 0x0000000801007387 */ /* 0x0005e20000100a00 */
[----:B------:R-:W3:Y:S01]  /*00e0*/  LDC.64 R2, c[0x4][R2] ;  /* 0x0100000002027b82 */ /* 0x000ee20000000a00 */
[----:B-1----:R-:W-:Y:S01]  /*00f0*/  IMAD.U32 R4, RZ, RZ, UR4 ;  /* 0x00000004ff047e24 */ /* 0x002fe2000f8e00ff */
[----:B------:R-:W-:Y:S01]  /*0100*/  MOV R5, UR5 ;  /* 0x0000000500057c02 */ /* 0x000fe20008000f00 */
[----:B0-----:R2:W-:Y:S06]  /*0110*/  STL [R1+0x8], R0 ;  /* 0x0000080001007387 */ /* 0x0015ec0000100800 */
[----:B------:R-:W-:-:S07]  /*0120*/  LEPC R20, `(.L_x_0) ;  /* 0x000000001014794e */ /* 0x000fce0000000000 */
[----:B--23--:R-:W-:Y:S05]  /*0130*/  CALL.ABS.NOINC R2 ;  /* 0x0000000002007343 */ /* 0x00cfea0003c00000 */
.L_x_0:
[----:B------:R-:W-:Y:S05]  /*0140*/  EXIT ;  /* 0x000000000000794d */ /* 0x000fea0003800000 */
.L_x_1:
[----:B------:R-:W-:-:S00]  /*0150*/  BRA `(.L_x_1) ;  /* 0xfffffffc00fc7947 */ /* 0x000fc0000383ffff */
[----:B------:R-:W-:-:S00]  /*0160*/  NOP ;  /* 0x0000000000007918 */ /* 0x000fc00000000000 */
        /* <DEDUP_REMOVED lines=9> */
.L_x_2:


//--------------------- .nv.global.init           --------------------------
	.section	.nv.global.init,"aw",@progbits
.nv.global.init:
	.type		$str,@object
	.size		$str,(.L_1 - $str)
$str:
        /*0000*/ 	.byte	0x54, 0x68, 0x72, 0x65, 0x61, 0x64, 0x20, 0x25, 0x64, 0x3a, 0x20, 0x63, 0x6f, 0x6e, 0x73, 0x74
        /*0010*/ 	.byte	0x41, 0x72, 0x72, 0x61, 0x79, 0x5b, 0x25, 0x64, 0x5d, 0x20, 0x3d, 0x20, 0x25, 0x75, 0x0a, 0x00
.L_1:


//--------------------- .nv.shared.reserved.0     --------------------------
	.section	.nv.shared.reserved.0,"aw",@nobits
	.weak		__nv_reservedSMEM_offset_0_alias
	.size		__nv_reservedSMEM_offset_0_alias, 0, 64
	.other		__nv_reservedSMEM_offset_0_alias,@"STO_CUDA_RESERVED_SHARED STV_DEFAULT"
__nv_reservedSMEM_offset_0_alias:
	.zero		0
	.zero		64


//--------------------- .nv.constant0._Z15readConstKernelv --------------------------
	.section	.nv.constant0._Z15readConstKernelv,"a",@progbits
	.sectionflags	@""
	.align	4
.nv.constant0._Z15readConstKernelv:
	.zero		896


//--------------------- SYMBOLS --------------------------

	.type		.nv.reservedSmem.offset0,@object
	.size		.nv.reservedSmem.offset0,0x4
	.type		vprintf,@function
